//
// Generated by NVIDIA NVVM Compiler
//
// Compiler Build ID: CL-36424714
// Cuda compilation tools, release 13.0, V13.0.88
// Based on NVVM 20.0.0
//

.version 9.0
.target sm_100
.address_size 64

	// .globl	_Z3AddiPfS_S_ff

.visible .entry _Z3AddiPfS_S_ff(
	.param .u32 _Z3AddiPfS_S_ff_param_0,
	.param .u64 .ptr .align 1 _Z3AddiPfS_S_ff_param_1,
	.param .u64 .ptr .align 1 _Z3AddiPfS_S_ff_param_2,
	.param .u64 .ptr .align 1 _Z3AddiPfS_S_ff_param_3,
	.param .f32 _Z3AddiPfS_S_ff_param_4,
	.param .f32 _Z3AddiPfS_S_ff_param_5
)
{
	.reg .pred 	%p<12>;
	.reg .b32 	%r<15>;
	.reg .b32 	%f<71>;
	.reg .b64 	%rd<11>;

	ld.param.u32 	%r2, [_Z3AddiPfS_S_ff_param_0];
	ld.param.u64 	%rd1, [_Z3AddiPfS_S_ff_param_1];
	ld.param.u64 	%rd2, [_Z3AddiPfS_S_ff_param_2];
	ld.param.u64 	%rd3, [_Z3AddiPfS_S_ff_param_3];
	ld.param.f32 	%f7, [_Z3AddiPfS_S_ff_param_4];
	ld.param.f32 	%f8, [_Z3AddiPfS_S_ff_param_5];
	mov.u32 	%r3, %ctaid.x;
	mov.u32 	%r4, %ntid.x;
	mov.u32 	%r5, %tid.x;
	mad.lo.s32 	%r1, %r3, %r4, %r5;
	setp.ge.s32 	%p1, %r1, %r2;
	@%p1 bra 	$L__BB0_9;
	abs.f32 	%f1, %f7;
	setp.lt.f32 	%p2, %f1, 0f00800000;
	mul.f32 	%f10, %f1, 0f4B800000;
	selp.f32 	%f11, %f10, %f1, %p2;
	selp.f32 	%f12, 0fC1C00000, 0f00000000, %p2;
	mov.b32 	%r6, %f11;
	add.s32 	%r7, %r6, -1060439283;
	and.b32  	%r8, %r7, -8388608;
	sub.s32 	%r9, %r6, %r8;
	mov.b32 	%f13, %r9;
	cvt.rn.f32.s32 	%f14, %r8;
	fma.rn.f32 	%f15, %f14, 0f34000000, %f12;
	add.f32 	%f16, %f13, 0fBF800000;
	add.f32 	%f17, %f13, 0f3F800000;
	rcp.approx.ftz.f32 	%f18, %f17;
	add.f32 	%f19, %f16, %f16;
	mul.f32 	%f20, %f19, %f18;
	mul.f32 	%f21, %f20, %f20;
	sub.f32 	%f22, %f16, %f20;
	add.f32 	%f23, %f22, %f22;
	neg.f32 	%f24, %f20;
	fma.rn.f32 	%f25, %f24, %f16, %f23;
	mul.rn.f32 	%f26, %f18, %f25;
	fma.rn.f32 	%f27, %f21, 0f3A2C32E4, 0f3B52E7DB;
	fma.rn.f32 	%f28, %f27, %f21, 0f3C93BB73;
	fma.rn.f32 	%f29, %f28, %f21, 0f3DF6384F;
	mul.rn.f32 	%f30, %f29, %f21;
	fma.rn.f32 	%f31, %f20, 0f3FB8AA3B, %f15;
	sub.f32 	%f32, %f15, %f31;
	fma.rn.f32 	%f33, %f20, 0f3FB8AA3B, %f32;
	fma.rn.f32 	%f34, %f26, 0f3FB8AA3B, %f33;
	fma.rn.f32 	%f35, %f20, 0f32A55E34, %f34;
	mul.f32 	%f36, %f30, 0f40400000;
	fma.rn.f32 	%f37, %f36, %f26, %f35;
	fma.rn.f32 	%f38, %f30, %f20, %f37;
	add.rn.f32 	%f39, %f31, %f38;
	neg.f32 	%f40, %f31;
	add.rn.f32 	%f41, %f39, %f40;
	neg.f32 	%f42, %f41;
	add.rn.f32 	%f43, %f38, %f42;
	mov.f32 	%f44, 0f40400000;
	mul.rn.f32 	%f45, %f39, %f44;
	neg.f32 	%f46, %f45;
	fma.rn.f32 	%f47, %f39, 0f40400000, %f46;
	fma.rn.f32 	%f48, %f43, 0f40400000, %f47;
	cvt.rni.f32.f32 	%f49, %f45;
	sub.f32 	%f50, %f45, %f49;
	add.f32 	%f51, %f50, %f48;
	fma.rn.f32 	%f52, %f51, 0f391FCB8E, 0f3AAF85ED;
	fma.rn.f32 	%f53, %f52, %f51, 0f3C1D9856;
	fma.rn.f32 	%f54, %f53, %f51, 0f3D6357BB;
	fma.rn.f32 	%f55, %f54, %f51, 0f3E75FDEC;
	fma.rn.f32 	%f56, %f55, %f51, 0f3F317218;
	fma.rn.f32 	%f57, %f56, %f51, 0f3F800000;
	cvt.rzi.s32.f32 	%r10, %f49;
	setp.gt.f32 	%p3, %f49, 0f00000000;
	selp.b32 	%r11, 0, -2097152000, %p3;
	add.s32 	%r12, %r11, 2130706432;
	mov.b32 	%f58, %r12;
	mul.f32 	%f59, %f57, %f58;
	shl.b32 	%r13, %r10, 23;
	sub.s32 	%r14, %r13, %r11;
	mov.b32 	%f60, %r14;
	mul.f32 	%f61, %f59, %f60;
	abs.f32 	%f62, %f45;
	setp.gt.f32 	%p4, %f62, 0f43180000;
	setp.lt.f32 	%p5, %f45, 0f00000000;
	selp.f32 	%f63, 0f00000000, 0f7F800000, %p5;
	selp.f32 	%f2, %f63, %f61, %p4;
	setp.eq.f32 	%p6, %f7, 0f3F800000;
	mov.f32 	%f70, 0f3F800000;
	@%p6 bra 	$L__BB0_8;
	setp.num.f32 	%p7, %f1, %f1;
	@%p7 bra 	$L__BB0_4;
	mov.f32 	%f64, 0f40400000;
	add.rn.f32 	%f70, %f7, %f64;
	bra.uni 	$L__BB0_8;
$L__BB0_4:
	setp.neu.f32 	%p8, %f7, 0f00000000;
	setp.neu.f32 	%p9, %f1, 0f7F800000;
	and.pred  	%p10, %p8, %p9;
	@%p10 bra 	$L__BB0_6;
	add.f32 	%f70, %f7, %f7;
	bra.uni 	$L__BB0_8;
$L__BB0_6:
	setp.geu.f32 	%p11, %f7, 0f00000000;
	mov.f32 	%f70, %f2;
	@%p11 bra 	$L__BB0_8;
	neg.f32 	%f70, %f2;
$L__BB0_8:
	cvta.to.global.u64 	%rd4, %rd2;
	mul.wide.s32 	%rd5, %r1, 4;
	add.s64 	%rd6, %rd4, %rd5;
	ld.global.f32 	%f65, [%rd6];
	fma.rn.f32 	%f66, %f65, 0fC0400000, %f70;
	cvta.to.global.u64 	%rd7, %rd1;
	add.s64 	%rd8, %rd7, %rd5;
	ld.global.f32 	%f67, [%rd8];
	add.f32 	%f68, %f8, %f67;
	div.rn.f32 	%f69, %f66, %f68;
	cvta.to.global.u64 	%rd9, %rd3;
	add.s64 	%rd10, %rd9, %rd5;
	st.global.f32 	[%rd10], %f69;
$L__BB0_9:
	ret;

}


// ===== COMPILED SASS (sm_100) =====

	.target	sm_100

	.elftype	@"ET_EXEC"


//--------------------- .note.nv.tkinfo           --------------------------
	.section	.note.nv.tkinfo,"",@"SHT_NOTE"
	.sectionflags	@"SHF_NOTE_NV_TKINFO"
	.tkinfo
        /*0018*/ 	.word	0x00000002
        /*0030*/ 	.string	""
        /*0030*/ 	.string	"ptxas"
        /*0030*/ 	.string	"Cuda compilation tools, release 13.0, V13.0.88"
        /*0030*/ 	.string	"Build cuda_13.0.r13.0/compiler.36424714_0"
        /*0030*/ 	.string	"-arch sm_100 -m 64 "



//--------------------- .note.nv.cuinfo           --------------------------
	.section	.note.nv.cuinfo,"",@"SHT_NOTE"
	.sectionflags	@"SHF_NOTE_NV_CUINFO"
        /*0018*/ 	.short	0x0002
        /*001a*/ 	.short	0x0064
        /*001c*/ 	.short	0x0082
	.zero		2


//--------------------- .nv.info                  --------------------------
	.section	.nv.info,"",@"SHT_CUDA_INFO"
	.align	4


	//----- nvinfo : EIATTR_REGCOUNT
	.align		4
        /*0000*/ 	.byte	0x04, 0x2f
        /*0002*/ 	.short	(.L_1 - .L_0)
	.align		4
.L_0:
        /*0004*/ 	.word	index@(_Z3AddiPfS_S_ff)
        /*0008*/ 	.word	0x00000012


	//----- nvinfo : EIATTR_FRAME_SIZE
	.align		4
.L_1:
        /*000c*/ 	.byte	0x04, 0x11
        /*000e*/ 	.short	(.L_3 - .L_2)
	.align		4
.L_2:
        /*0010*/ 	.word	index@($__internal_0_$__cuda_sm3x_div_rn_noftz_f32_slowpath)
        /*0014*/ 	.word	0x00000000


	//----- nvinfo : EIATTR_FRAME_SIZE
	.align		4
.L_3:
        /*0018*/ 	.byte	0x04, 0x11
        /*001a*/ 	.short	(.L_5 - .L_4)
	.align		4
.L_4:
        /*001c*/ 	.word	index@(_Z3AddiPfS_S_ff)
        /*0020*/ 	.word	0x00000000


	//----- nvinfo : EIATTR_MIN_STACK_SIZE
	.align		4
.L_5:
        /*0024*/ 	.byte	0x04, 0x12
        /*0026*/ 	.short	(.L_7 - .L_6)
	.align		4
.L_6:
        /*0028*/ 	.word	index@(_Z3AddiPfS_S_ff)
        /*002c*/ 	.word	0x00000000
.L_7:


//--------------------- .nv.compat                --------------------------
	.section	.nv.compat,"",@"SHT_CUDA_COMPAT_INFO"
	.align	4
        /*0000*/ 	.byte	0x02, 0x09, 0x00, 0x00, 0x02, 0x02, 0x01, 0x00, 0x02, 0x05, 0x05, 0x00, 0x03, 0x07, 0x01, 0x01
        /*0010*/ 	.byte	0x02, 0x03, 0x00, 0x00, 0x02, 0x06, 0x01, 0x00, 0x04, 0x0b, 0x08, 0x00, 0x01, 0x00, 0x00, 0x00
        /*0020*/ 	.byte	0x00, 0x00, 0x00, 0x00


//--------------------- .nv.info._Z3AddiPfS_S_ff  --------------------------
	.section	.nv.info._Z3AddiPfS_S_ff,"",@"SHT_CUDA_INFO"
	.sectionflags	@""
	.align	4


	//----- nvinfo : EIATTR_CUDA_API_VERSION
	.align		4
        /*0000*/ 	.byte	0x04, 0x37
        /*0002*/ 	.short	(.L_9 - .L_8)
.L_8:
        /*0004*/ 	.word	0x00000082


	//----- nvinfo : EIATTR_KPARAM_INFO
	.align		4
.L_9:
        /*0008*/ 	.byte	0x04, 0x17
        /*000a*/ 	.short	(.L_11 - .L_10)
.L_10:
        /*000c*/ 	.word	0x00000000
        /*0010*/ 	.short	0x0005
        /*0012*/ 	.short	0x0024
        /*0014*/ 	.byte	0x00, 0xf0, 0x11, 0x00


	//----- nvinfo : EIATTR_KPARAM_INFO
	.align		4
.L_11:
        /*0018*/ 	.byte	0x04, 0x17
        /*001a*/ 	.short	(.L_13 - .L_12)
.L_12:
        /*001c*/ 	.word	0x00000000
        /*0020*/ 	.short	0x0004
        /*0022*/ 	.short	0x0020
        /*0024*/ 	.byte	0x00, 0xf0, 0x11, 0x00


	//----- nvinfo : EIATTR_KPARAM_INFO
	.align		4
.L_13:
        /*0028*/ 	.byte	0x04, 0x17
        /*002a*/ 	.short	(.L_15 - .L_14)
.L_14:
        /*002c*/ 	.word	0x00000000
        /*0030*/ 	.short	0x0003
        /*0032*/ 	.short	0x0018
        /*0034*/ 	.byte	0x00, 0xf5, 0x21, 0x00


	//----- nvinfo : EIATTR_KPARAM_INFO
	.align		4
.L_15:
        /*0038*/ 	.byte	0x04, 0x17
        /*003a*/ 	.short	(.L_17 - .L_16)
.L_16:
        /*003c*/ 	.word	0x00000000
        /*0040*/ 	.short	0x0002
        /*0042*/ 	.short	0x0010
        /*0044*/ 	.byte	0x00, 0xf5, 0x21, 0x00


	//----- nvinfo : EIATTR_KPARAM_INFO
	.align		4
.L_17:
        /*0048*/ 	.byte	0x04, 0x17
        /*004a*/ 	.short	(.L_19 - .L_18)
.L_18:
        /*004c*/ 	.word	0x00000000
        /*0050*/ 	.short	0x0001
        /*0052*/ 	.short	0x0008
        /*0054*/ 	.byte	0x00, 0xf5, 0x21, 0x00


	//----- nvinfo : EIATTR_KPARAM_INFO
	.align		4
.L_19:
        /*0058*/ 	.byte	0x04, 0x17
        /*005a*/ 	.short	(.L_21 - .L_20)
.L_20:
        /*005c*/ 	.word	0x00000000
        /*0060*/ 	.short	0x0000
        /*0062*/ 	.short	0x0000
        /*0064*/ 	.byte	0x00, 0xf0, 0x11, 0x00


	//----- nvinfo : EIATTR_SPARSE_MMA_MASK
	.align		4
.L_21:
        /*0068*/ 	.byte	0x03, 0x50
        /*006a*/ 	.short	0x0000


	//----- nvinfo : EIATTR_MAXREG_COUNT
	.align		4
        /*006c*/ 	.byte	0x03, 0x1b
        /*006e*/ 	.short	0x00ff


	//----- nvinfo : EIATTR_MERCURY_ISA_VERSION
	.align		4
        /*0070*/ 	.byte	0x03, 0x5f
        /*0072*/ 	.short	0x0101


	//----- nvinfo : EIATTR_VRC_CTA_INIT_COUNT
	.align		4
        /*0074*/ 	.byte	0x02, 0x4a
	.zero		1
	.zero		1


	//----- nvinfo : EIATTR_EXIT_INSTR_OFFSETS
	.align		4
        /*0078*/ 	.byte	0x04, 0x1c
        /*007a*/ 	.short	(.L_23 - .L_22)


	//   ....[0]....
.L_22:
        /*007c*/ 	.word	0x00000070


	//   ....[1]....
        /*0080*/ 	.word	0x000006a0


	//----- nvinfo : EIATTR_CRS_STACK_SIZE
	.align		4
.L_23:
        /*0084*/ 	.byte	0x04, 0x1e
        /*0086*/ 	.short	(.L_25 - .L_24)
.L_24:
        /*0088*/ 	.word	0x00000000


	//----- nvinfo : EIATTR_CBANK_PARAM_SIZE
	.align		4
.L_25:
        /*008c*/ 	.byte	0x03, 0x19
        /*008e*/ 	.short	0x0028


	//----- nvinfo : EIATTR_PARAM_CBANK
	.align		4
        /*0090*/ 	.byte	0x04, 0x0a
        /*0092*/ 	.short	(.L_27 - .L_26)
	.align		4
.L_26:
        /*0094*/ 	.word	index@(.nv.constant0._Z3AddiPfS_S_ff)
        /*0098*/ 	.short	0x0380
        /*009a*/ 	.short	0x0028


	//----- nvinfo : EIATTR_SW_WAR
	.align		4
.L_27:
        /*009c*/ 	.byte	0x04, 0x36
        /*009e*/ 	.short	(.L_29 - .L_28)
.L_28:
        /*00a0*/ 	.word	0x00000008
.L_29:


//--------------------- .nv.callgraph             --------------------------
	.section	.nv.callgraph,"",@"SHT_CUDA_CALLGRAPH"
	.align	4
	.sectionentsize	8
	.align		4
        /*0000*/ 	.word	0x00000000
	.align		4
        /*0004*/ 	.word	0xffffffff
	.align		4
        /*0008*/ 	.word	0x00000000
	.align		4
        /*000c*/ 	.word	0xfffffffe
	.align		4
        /*0010*/ 	.word	0x00000000
	.align		4
        /*0014*/ 	.word	0xfffffffd
	.align		4
        /*0018*/ 	.word	0x00000000
	.align		4
        /*001c*/ 	.word	0xfffffffc


//--------------------- .text._Z3AddiPfS_S_ff     --------------------------
	.section	.text._Z3AddiPfS_S_ff,"ax",@progbits
	.align	128
        .global         _Z3AddiPfS_S_ff
        .type           _Z3AddiPfS_S_ff,@function
        .size           _Z3AddiPfS_S_ff,(.L_x_15 - _Z3AddiPfS_S_ff)
        .other          _Z3AddiPfS_S_ff,@"STO_CUDA_ENTRY STV_DEFAULT"
_Z3AddiPfS_S_ff:
.text._Z3AddiPfS_S_ff:
[----:B------:R-:W-:Y:S01]  /*0000*/  LDC R1, c[0x0][0x37c] ;  /* 0x0000df00ff017b82 */ /* 0x000fe20000000800 */
[----:B------:R-:W0:Y:S07]  /*0010*/  S2R R3, SR_TID.X ;  /* 0x0000000000037919 */ /* 0x000e2e0000002100 */
[----:B------:R-:W0:Y:S01]  /*0020*/  S2UR UR4, SR_CTAID.X ;  /* 0x00000000000479c3 */ /* 0x000e220000002500 */
[----:B------:R-:W1:Y:S07]  /*0030*/  LDCU UR5, c[0x0][0x380] ;  /* 0x00007000ff0577ac */ /* 0x000e6e0008000800 */
[----:B------:R-:W0:Y:S02]  /*0040*/  LDC R2, c[0x0][0x360] ;  /* 0x0000d800ff027b82 */ /* 0x000e240000000800 */
[----:B0-----:R-:W-:-:S05]  /*0050*/  IMAD R2, R2, UR4, R3 ;  /* 0x0000000402027c24 */ /* 0x001fca000f8e0203 */
[----:B-1----:R-:W-:-:S13]  /*0060*/  ISETP.GE.AND P0, PT, R2, UR5, PT ;  /* 0x0000000502007c0c */ /* 0x002fda000bf06270 */
[----:B------:R-:W-:Y:S05]  /*0070*/  @P0 EXIT ;  /* 0x000000000000094d */ /* 0x000fea0003800000 */
[----:B------:R-:W0:Y:S01]  /*0080*/  LDC R0, c[0x0][0x3a0] ;  /* 0x0000e800ff007b82 */ /* 0x000e220000000800 */
[----:B------:R-:W-:Y:S01]  /*0090*/  HFMA2 R9, -RZ, RZ, 0.771484375, 0.21533203125 ;  /* 0x3a2c32e4ff097431 */ /* 0x000fe200000001ff */
[----:B------:R-:W1:Y:S01]  /*00a0*/  LDCU.64 UR4, c[0x0][0x358] ;  /* 0x00006b00ff0477ac */ /* 0x000e620008000a00 */
[C---:B0-----:R-:W-:Y:S01]  /*00b0*/  FMUL R3, |R0|.reuse, 16777216 ;  /* 0x4b80000000037820 */ /* 0x041fe20000400200 */
[C---:B------:R-:W-:Y:S02]  /*00c0*/  FSETP.GEU.AND P0, PT, |R0|.reuse, 1.175494350822287508e-38, PT ;  /* 0x008000000000780b */ /* 0x040fe40003f0e200 */
[----:B------:R-:W-:Y:S02]  /*00d0*/  FSETP.NEU.AND P2, PT, R0, 1, PT ;  /* 0x3f8000000000780b */ /* 0x000fe40003f4d000 */
[----:B------:R-:W-:-:S04]  /*00e0*/  FSEL R3, R3, |R0|, !P0 ;  /* 0x4000000003037208 */ /* 0x000fc80004000000 */
[----:B------:R-:W-:-:S04]  /*00f0*/  IADD3 R4, PT, PT, R3, -0x3f3504f3, RZ ;  /* 0xc0cafb0d03047810 */ /* 0x000fc80007ffe0ff */
[----:B------:R-:W-:-:S05]  /*0100*/  LOP3.LUT R4, R4, 0xff800000, RZ, 0xc0, !PT ;  /* 0xff80000004047812 */ /* 0x000fca00078ec0ff */
[----:B------:R-:W-:Y:S01]  /*0110*/  IMAD.IADD R3, R3, 0x1, -R4 ;  /* 0x0000000103037824 */ /* 0x000fe200078e0a04 */
[----:B------:R-:W-:-:S03]  /*0120*/  I2FP.F32.S32 R4, R4 ;  /* 0x0000000400047245 */ /* 0x000fc60000201400 */
[C---:B------:R-:W-:Y:S01]  /*0130*/  FADD R6, R3.reuse, 1 ;  /* 0x3f80000003067421 */ /* 0x040fe20000000000 */
[----:B------:R-:W-:Y:S01]  /*0140*/  FADD R5, R3, -1 ;  /* 0xbf80000003057421 */ /* 0x000fe20000000000 */
[----:B------:R-:W-:-:S03]  /*0150*/  FSEL R3, RZ, -24, P0 ;  /* 0xc1c00000ff037808 */ /* 0x000fc60000000000 */
[----:B------:R-:W-:Y:S01]  /*0160*/  FADD R7, R5, R5 ;  /* 0x0000000505077221 */ /* 0x000fe20000000000 */
[----:B------:R-:W0:Y:S01]  /*0170*/  MUFU.RCP R6, R6 ;  /* 0x0000000600067308 */ /* 0x000e220000001000 */
[----:B------:R-:W-:Y:S02]  /*0180*/  FFMA R3, R4, 1.1920928955078125e-07, R3 ;  /* 0x3400000004037823 */ /* 0x000fe40000000003 */
[----:B0-----:R-:W-:-:S04]  /*0190*/  FMUL R8, R6, R7 ;  /* 0x0000000706087220 */ /* 0x001fc80000400000 */
[----:B------:R-:W-:Y:S01]  /*01a0*/  FADD R7, R5, -R8 ;  /* 0x8000000805077221 */ /* 0x000fe20000000000 */
[CC--:B------:R-:W-:Y:S01]  /*01b0*/  FMUL R4, R8.reuse, R8.reuse ;  /* 0x0000000808047220 */ /* 0x0c0fe20000400000 */
[----:B------:R-:W-:Y:S02]  /*01c0*/  FFMA R12, R8, 1.4426950216293334961, R3 ;  /* 0x3fb8aa3b080c7823 */ /* 0x000fe40000000003 */
[----:B------:R-:W-:Y:S01]  /*01d0*/  FADD R10, R7, R7 ;  /* 0x00000007070a7221 */ /* 0x000fe20000000000 */
[C---:B------:R-:W-:Y:S01]  /*01e0*/  FFMA R7, R4.reuse, R9, 0.0032181653659790754318 ;  /* 0x3b52e7db04077423 */ /* 0x040fe20000000009 */
[----:B------:R-:W-:Y:S02]  /*01f0*/  FADD R3, R3, -R12 ;  /* 0x8000000c03037221 */ /* 0x000fe40000000000 */
[----:B------:R-:W-:Y:S01]  /*0200*/  FFMA R5, R5, -R8, R10 ;  /* 0x8000000805057223 */ /* 0x000fe2000000000a */
[----:B------:R-:W-:Y:S01]  /*0210*/  FFMA R7, R4, R7, 0.018033718690276145935 ;  /* 0x3c93bb7304077423 */ /* 0x000fe20000000007 */
[----:B------:R-:W-:-:S02]  /*0220*/  FFMA R10, R8, 1.4426950216293334961, R3 ;  /* 0x3fb8aa3b080a7823 */ /* 0x000fc40000000003 */
[----:B------:R-:W-:Y:S01]  /*0230*/  FMUL R5, R6, R5 ;  /* 0x0000000506057220 */ /* 0x000fe20000400000 */
[----:B------:R-:W-:-:S03]  /*0240*/  FFMA R7, R4, R7, 0.12022458761930465698 ;  /* 0x3df6384f04077423 */ /* 0x000fc60000000007 */
[----:B------:R-:W-:Y:S01]  /*0250*/  FFMA R3, R5, 1.4426950216293334961, R10 ;  /* 0x3fb8aa3b05037823 */ /* 0x000fe2000000000a */
[----:B------:R-:W-:-:S03]  /*0260*/  FMUL R7, R4, R7 ;  /* 0x0000000704077220 */ /* 0x000fc60000400000 */
[----:B------:R-:W-:Y:S01]  /*0270*/  FFMA R4, R8, 1.9251366722983220825e-08, R3 ;  /* 0x32a55e3408047823 */ /* 0x000fe20000000003 */
[----:B------:R-:W-:-:S04]  /*0280*/  FMUL R3, R7, 3 ;  /* 0x4040000007037820 */ /* 0x000fc80000400000 */
[----:B------:R-:W-:-:S04]  /*0290*/  FFMA R4, R5, R3, R4 ;  /* 0x0000000305047223 */ /* 0x000fc80000000004 */
[----:B------:R-:W-:Y:S01]  /*02a0*/  FFMA R7, R8, R7, R4 ;  /* 0x0000000708077223 */ /* 0x000fe20000000004 */
[----:B------:R-:W-:-:S03]  /*02b0*/  IMAD.MOV.U32 R8, RZ, RZ, 0x391fcb8e ;  /* 0x391fcb8eff087424 */ /* 0x000fc600078e00ff */
[----:B------:R-:W-:-:S04]  /*02c0*/  FADD R3, R12, R7 ;  /* 0x000000070c037221 */ /* 0x000fc80000000000 */
[----:B------:R-:W-:Y:S01]  /*02d0*/  FMUL R4, R3, 3 ;  /* 0x4040000003047820 */ /* 0x000fe20000400000 */
[----:B------:R-:W-:-:S03]  /*02e0*/  FADD R12, -R12, R3 ;  /* 0x000000030c0c7221 */ /* 0x000fc60000000100 */
[----:B------:R-:W0:Y:S01]  /*02f0*/  FRND R5, R4 ;  /* 0x0000000400057307 */ /* 0x000e220000201000 */
[----:B------:R-:W-:Y:S01]  /*0300*/  FADD R12, R7, -R12 ;  /* 0x8000000c070c7221 */ /* 0x000fe20000000000 */
[----:B------:R-:W-:Y:S01]  /*0310*/  FFMA R3, R3, 3, -R4 ;  /* 0x4040000003037823 */ /* 0x000fe20000000804 */
[----:B------:R-:W-:-:S03]  /*0320*/  FSETP.GEU.AND P1, PT, R4, RZ, PT ;  /* 0x000000ff0400720b */ /* 0x000fc60003f2e000 */
[----:B------:R-:W-:Y:S02]  /*0330*/  FFMA R3, R12, 3, R3 ;  /* 0x404000000c037823 */ /* 0x000fe40000000003 */
[----:B------:R-:W2:Y:S01]  /*0340*/  F2I.NTZ R7, R4 ;  /* 0x0000000400077305 */ /* 0x000ea20000203100 */
[----:B0-----:R-:W-:Y:S01]  /*0350*/  FADD R6, R4, -R5 ;  /* 0x8000000504067221 */ /* 0x001fe20000000000 */
[----:B------:R-:W-:-:S03]  /*0360*/  FSETP.GT.AND P0, PT, R5, RZ, PT ;  /* 0x000000ff0500720b */ /* 0x000fc60003f04000 */
[----:B------:R-:W-:-:S04]  /*0370*/  FADD R3, R3, R6 ;  /* 0x0000000603037221 */ /* 0x000fc80000000000 */
[C---:B------:R-:W-:Y:S01]  /*0380*/  FFMA R6, R3.reuse, R8, 0.0013391353422775864601 ;  /* 0x3aaf85ed03067423 */ /* 0x040fe20000000008 */
[----:B------:R-:W-:Y:S02]  /*0390*/  SEL R8, RZ, 0x83000000, P0 ;  /* 0x83000000ff087807 */ /* 0x000fe40000000000 */
[----:B------:R-:W-:Y:S01]  /*03a0*/  FSETP.GT.AND P0, PT, |R4|, 152, PT ;  /* 0x431800000400780b */ /* 0x000fe20003f04200 */
[----:B------:R-:W-:Y:S01]  /*03b0*/  FFMA R6, R3, R6, 0.0096188392490148544312 ;  /* 0x3c1d985603067423 */ /* 0x000fe20000000006 */
[----:B------:R-:W-:Y:S01]  /*03c0*/  IADD3 R5, PT, PT, R8, 0x7f000000, RZ ;  /* 0x7f00000008057810 */ /* 0x000fe20007ffe0ff */
[----:B--2---:R-:W-:Y:S02]  /*03d0*/  IMAD R8, R7, 0x800000, -R8 ;  /* 0x0080000007087824 */ /* 0x004fe400078e0a08 */
[----:B------:R-:W-:-:S04]  /*03e0*/  FFMA R6, R3, R6, 0.055503588169813156128 ;  /* 0x3d6357bb03067423 */ /* 0x000fc80000000006 */
[----:B------:R-:W-:-:S04]  /*03f0*/  FFMA R6, R3, R6, 0.24022644758224487305 ;  /* 0x3e75fdec03067423 */ /* 0x000fc80000000006 */
[----:B------:R-:W-:-:S04]  /*0400*/  FFMA R6, R3, R6, 0.69314718246459960938 ;  /* 0x3f31721803067423 */ /* 0x000fc80000000006 */
[----:B------:R-:W-:Y:S01]  /*0410*/  FFMA R6, R3, R6, 1 ;  /* 0x3f80000003067423 */ /* 0x000fe20000000006 */
[----:B------:R-:W-:-:S03]  /*0420*/  MOV R3, 0x3f800000 ;  /* 0x3f80000000037802 */ /* 0x000fc60000000f00 */
[----:B------:R-:W-:-:S04]  /*0430*/  FMUL R5, R6, R5 ;  /* 0x0000000506057220 */ /* 0x000fc80000400000 */
[----:B------:R-:W-:Y:S01]  /*0440*/  FMUL R5, R5, R8 ;  /* 0x0000000805057220 */ /* 0x000fe20000400000 */
[----:B------:R-:W-:Y:S01]  /*0450*/  @P0 FSEL R5, RZ, +INF , !P1 ;  /* 0x7f800000ff050808 */ /* 0x000fe20004800000 */
[----:B-1----:R-:W-:Y:S06]  /*0460*/  @!P2 BRA `(.L_x_0) ;  /* 0x000000000028a947 */ /* 0x002fec0003800000 */
[----:B------:R-:W-:-:S13]  /*0470*/  FSETP.NAN.AND P0, PT, |R0|, |R0|, PT ;  /* 0x400000000000720b */ /* 0x000fda0003f08200 */
[----:B------:R-:W-:Y:S01]  /*0480*/  @P0 FADD R3, R0, 3 ;  /* 0x4040000000030421 */ /* 0x000fe20000000000 */
[----:B------:R-:W-:Y:S06]  /*0490*/  @P0 BRA `(.L_x_0) ;  /* 0x00000000001c0947 */ /* 0x000fec0003800000 */
[----:B------:R-:W-:-:S04]  /*04a0*/  FSETP.NEU.AND P0, PT, |R0|, +INF , PT ;  /* 0x7f8000000000780b */ /* 0x000fc80003f0d200 */
[----:B------:R-:W-:-:S13]  /*04b0*/  FSETP.NEU.AND P0, PT, R0, RZ, P0 ;  /* 0x000000ff0000720b */ /* 0x000fda000070d000 */
[----:B------:R-:W-:Y:S01]  /*04c0*/  @!P0 FADD R3, R0, R0 ;  /* 0x0000000000038221 */ /* 0x000fe20000000000 */
[----:B------:R-:W-:Y:S06]  /*04d0*/  @!P0 BRA `(.L_x_0) ;  /* 0x00000000000c8947 */ /* 0x000fec0003800000 */
[----:B------:R-:W-:Y:S01]  /*04e0*/  FSETP.GEU.AND P0, PT, R0, RZ, PT ;  /* 0x000000ff0000720b */ /* 0x000fe20003f0e000 */
[----:B------:R-:W-:-:S12]  /*04f0*/  IMAD.MOV.U32 R3, RZ, RZ, R5 ;  /* 0x000000ffff037224 */ /* 0x000fd800078e0005 */
[----:B------:R-:W-:-:S07]  /*0500*/  @!P0 FADD R3, -R5, -RZ ;  /* 0x800000ff05038221 */ /* 0x000fce0000000100 */
.L_x_0:
[----:B------:R-:W0:Y:S01]  /*0510*/  LDC.64 R6, c[0x0][0x388] ;  /* 0x0000e200ff067b82 */ /* 0x000e220000000a00 */
[----:B------:R-:W1:Y:S07]  /*0520*/  LDCU UR6, c[0x0][0x3a4] ;  /* 0x00007480ff0677ac */ /* 0x000e6e0008000800 */
[----:B------:R-:W2:Y:S01]  /*0530*/  LDC.64 R4, c[0x0][0x390] ;  /* 0x0000e400ff047b82 */ /* 0x000ea20000000a00 */
[----:B0-----:R-:W-:-:S06]  /*0540*/  IMAD.WIDE R6, R2, 0x4, R6 ;  /* 0x0000000402067825 */ /* 0x001fcc00078e0206 */
[----:B------:R-:W1:Y:S01]  /*0550*/  LDG.E R6, desc[UR4][R6.64] ;  /* 0x0000000406067981 */ /* 0x000e62000c1e1900 */
[----:B--2---:R-:W-:-:S05]  /*0560*/  IMAD.WIDE R4, R2, 0x4, R4 ;  /* 0x0000000402047825 */ /* 0x004fca00078e0204 */
[----:B------:R-:W2:Y:S01]  /*0570*/  LDG.E R0, desc[UR4][R4.64] ;  /* 0x0000000404007981 */ /* 0x000ea2000c1e1900 */
[----:B------:R-:W-:Y:S01]  /*0580*/  BSSY.RECONVERGENT B0, `(.L_x_1) ;  /* 0x000000e000007945 */ /* 0x000fe20003800200 */
[----:B-1----:R-:W-:-:S04]  /*0590*/  FADD R9, R6, UR6 ;  /* 0x0000000606097e21 */ /* 0x002fc80008000000 */
[----:B------:R-:W0:Y:S01]  /*05a0*/  MUFU.RCP R8, R9 ;  /* 0x0000000900087308 */ /* 0x000e220000001000 */
[----:B--2---:R-:W-:-:S07]  /*05b0*/  FFMA R0, R0, -3, R3 ;  /* 0xc040000000007823 */ /* 0x004fce0000000003 */
[----:B------:R-:W1:Y:S01]  /*05c0*/  FCHK P0, R0, R9 ;  /* 0x0000000900007302 */ /* 0x000e620000000000 */
[----:B0-----:R-:W-:-:S04]  /*05d0*/  FFMA R11, -R9, R8, 1 ;  /* 0x3f800000090b7423 */ /* 0x001fc80000000108 */
[----:B------:R-:W-:-:S04]  /*05e0*/  FFMA R11, R8, R11, R8 ;  /* 0x0000000b080b7223 */ /* 0x000fc80000000008 */
[----:B------:R-:W-:-:S04]  /*05f0*/  FFMA R8, R0, R11, RZ ;  /* 0x0000000b00087223 */ /* 0x000fc800000000ff */
[----:B------:R-:W-:-:S04]  /*0600*/  FFMA R3, -R9, R8, R0 ;  /* 0x0000000809037223 */ /* 0x000fc80000000100 */
[----:B------:R-:W-:Y:S01]  /*0610*/  FFMA R11, R11, R3, R8 ;  /* 0x000000030b0b7223 */ /* 0x000fe20000000008 */
[----:B-1----:R-:W-:Y:S06]  /*0620*/  @!P0 BRA `(.L_x_2) ;  /* 0x00000000000c8947 */ /* 0x002fec0003800000 */
[----:B------:R-:W-:-:S07]  /*0630*/  MOV R4, 0x650 ;  /* 0x0000065000047802 */ /* 0x000fce0000000f00 */
[----:B------:R-:W-:Y:S05]  /*0640*/  CALL.REL.NOINC `($__internal_0_$__cuda_sm3x_div_rn_noftz_f32_slowpath) ;  /* 0x0000000000187944 */ /* 0x000fea0003c00000 */
[----:B------:R-:W-:-:S07]  /*0650*/  MOV R11, R0 ;  /* 0x00000000000b7202 */ /* 0x000fce0000000f00 */
.L_x_2:
[----:B------:R-:W-:Y:S05]  /*0660*/  BSYNC.RECONVERGENT B0 ;  /* 0x0000000000007941 */ /* 0x000fea0003800200 */
.L_x_1:
[----:B------:R-:W0:Y:S02]  /*0670*/  LDC.64 R4, c[0x0][0x398] ;  /* 0x0000e600ff047b82 */ /* 0x000e240000000a00 */
[----:B0-----:R-:W-:-:S05]  /*0680*/  IMAD.WIDE R2, R2, 0x4, R4 ;  /* 0x0000000402027825 */ /* 0x001fca00078e0204 */
[----:B------:R-:W-:Y:S01]  /*0690*/  STG.E desc[UR4][R2.64], R11 ;  /* 0x0000000b02007986 */ /* 0x000fe2000c101904 */
[----:B------:R-:W-:Y:S05]  /*06a0*/  EXIT ;  /* 0x000000000000794d */ /* 0x000fea0003800000 */
        .weak           $__internal_0_$__cuda_sm3x_div_rn_noftz_f32_slowpath
        .type           $__internal_0_$__cuda_sm3x_div_rn_noftz_f32_slowpath,@function
        .size           $__internal_0_$__cuda_sm3x_div_rn_noftz_f32_slowpath,(.L_x_15 - $__internal_0_$__cuda_sm3x_div_rn_noftz_f32_slowpath)
$__internal_0_$__cuda_sm3x_div_rn_noftz_f32_slowpath:
[----:B------:R-:W-:Y:S01]  /*06b0*/  SHF.R.U32.HI R5, RZ, 0x17, R9 ;  /* 0x00000017ff057819 */ /* 0x000fe20000011609 */
[----:B------:R-:W-:Y:S01]  /*06c0*/  BSSY.RECONVERGENT B1, `(.L_x_3) ;  /* 0x0000064000017945 */ /* 0x000fe20003800200 */
[--C-:B------:R-:W-:Y:S01]  /*06d0*/  SHF.R.U32.HI R3, RZ, 0x17, R0.reuse ;  /* 0x00000017ff037819 */ /* 0x100fe20000011600 */
[----:B------:R-:W-:Y:S01]  /*06e0*/  IMAD.MOV.U32 R6, RZ, RZ, R0 ;  /* 0x000000ffff067224 */ /* 0x000fe200078e0000 */
[----:B------:R-:W-:Y:S02]  /*06f0*/  LOP3.LUT R5, R5, 0xff, RZ, 0xc0, !PT ;  /* 0x000000ff05057812 */ /* 0x000fe400078ec0ff */
[----:B------:R-:W-:-:S03]  /*0700*/  LOP3.LUT R10, R3, 0xff, RZ, 0xc0, !PT ;  /* 0x000000ff030a7812 */ /* 0x000fc600078ec0ff */
[----:B------:R-:W-:Y:S01]  /*0710*/  VIADD R8, R5, 0xffffffff ;  /* 0xffffffff05087836 */ /* 0x000fe20000000000 */
[----:B------:R-:W-:-:S04]  /*0720*/  IADD3 R11, PT, PT, R10, -0x1, RZ ;  /* 0xffffffff0a0b7810 */ /* 0x000fc80007ffe0ff */
[----:B------:R-:W-:-:S04]  /*0730*/  ISETP.GT.U32.AND P0, PT, R8, 0xfd, PT ;  /* 0x000000fd0800780c */ /* 0x000fc80003f04070 */
[----:B------:R-:W-:-:S13]  /*0740*/  ISETP.GT.U32.OR P0, PT, R11, 0xfd, P0 ;  /* 0x000000fd0b00780c */ /* 0x000fda0000704470 */
[----:B------:R-:W-:Y:S01]  /*0750*/  @!P0 MOV R7, RZ ;  /* 0x000000ff00078202 */ /* 0x000fe20000000f00 */
[----:B------:R-:W-:Y:S06]  /*0760*/  @!P0 BRA `(.L_x_4) ;  /* 0x0000000000608947 */ /* 0x000fec0003800000 */
[----:B------:R-:W-:Y:S01]  /*0770*/  FSETP.GTU.FTZ.AND P0, PT, |R0|, +INF , PT ;  /* 0x7f8000000000780b */ /* 0x000fe20003f1c200 */
[----:B------:R-:W-:Y:S01]  /*0780*/  IMAD.MOV.U32 R3, RZ, RZ, R9 ;  /* 0x000000ffff037224 */ /* 0x000fe200078e0009 */
[----:B------:R-:W-:-:S04]  /*0790*/  FSETP.GTU.FTZ.AND P1, PT, |R9|, +INF , PT ;  /* 0x7f8000000900780b */ /* 0x000fc80003f3c200 */
[----:B------:R-:W-:-:S13]  /*07a0*/  PLOP3.LUT P0, PT, P0, P1, PT, 0xf8, 0x8f ;  /* 0x00000000008f781c */ /* 0x000fda0000703f70 */
[----:B------:R-:W-:Y:S05]  /*07b0*/  @P0 BRA `(.L_x_5) ;  /* 0x00000004004c0947 */ /* 0x000fea0003800000 */
[----:B------:R-:W-:-:S13]  /*07c0*/  LOP3.LUT P0, RZ, R9, 0x7fffffff, R6, 0xc8, !PT ;  /* 0x7fffffff09ff7812 */ /* 0x000fda000780c806 */
[----:B------:R-:W-:Y:S05]  /*07d0*/  @!P0 BRA `(.L_x_6) ;  /* 0x00000004003c8947 */ /* 0x000fea0003800000 */
[C---:B------:R-:W-:Y:S02]  /*07e0*/  FSETP.NEU.FTZ.AND P2, PT, |R0|.reuse, +INF , PT ;  /* 0x7f8000000000780b */ /* 0x040fe40003f5d200 */
[----:B------:R-:W-:Y:S02]  /*07f0*/  FSETP.NEU.FTZ.AND P1, PT, |R3|, +INF , PT ;  /* 0x7f8000000300780b */ /* 0x000fe40003f3d200 */
[----:B------:R-:W-:-:S11]  /*0800*/  FSETP.NEU.FTZ.AND P0, PT, |R0|, +INF , PT ;  /* 0x7f8000000000780b */ /* 0x000fd60003f1d200 */
[----:B------:R-:W-:Y:S05]  /*0810*/  @!P1 BRA !P2, `(.L_x_6) ;  /* 0x00000004002c9947 */ /* 0x000fea0005000000 */
[----:B------:R-:W-:-:S04]  /*0820*/  LOP3.LUT P2, RZ, R6, 0x7fffffff, RZ, 0xc0, !PT ;  /* 0x7fffffff06ff7812 */ /* 0x000fc8000784c0ff */
[----:B------:R-:W-:-:S13]  /*0830*/  PLOP3.LUT P1, PT, P1, P2, PT, 0x2f, 0xf2 ;  /* 0x0000000000f2781c */ /* 0x000fda0000f24577 */
[----:B------:R-:W-:Y:S05]  /*0840*/  @P1 BRA `(.L_x_7) ;  /* 0x0000000400181947 */ /* 0x000fea0003800000 */
[----:B------:R-:W-:-:S04]  /*0850*/  LOP3.LUT P1, RZ, R9, 0x7fffffff, RZ, 0xc0, !PT ;  /* 0x7fffffff09ff7812 */ /* 0x000fc8000782c0ff */
[----:B------:R-:W-:-:S13]  /*0860*/  PLOP3.LUT P0, PT, P0, P1, PT, 0x2f, 0xf2 ;  /* 0x0000000000f2781c */ /* 0x000fda0000702577 */
[----:B------:R-:W-:Y:S05]  /*0870*/  @P0 BRA `(.L_x_8) ;  /* 0x0000000400000947 */ /* 0x000fea0003800000 */
[----:B------:R-:W-:Y:S02]  /*0880*/  ISETP.GE.AND P0, PT, R11, RZ, PT ;  /* 0x000000ff0b00720c */ /* 0x000fe40003f06270 */
[----:B------:R-:W-:-:S11]  /*0890*/  ISETP.GE.AND P1, PT, R8, RZ, PT ;  /* 0x000000ff0800720c */ /* 0x000fd60003f26270 */
[----:B------:R-:W-:Y:S01]  /*08a0*/  @P0 MOV R7, RZ ;  /* 0x000000ff00070202 */ /* 0x000fe20000000f00 */
[----:B------:R-:W-:Y:S02]  /*08b0*/  @!P0 IMAD.MOV.U32 R7, RZ, RZ, -0x40 ;  /* 0xffffffc0ff078424 */ /* 0x000fe400078e00ff */
[----:B------:R-:W-:Y:S01]  /*08c0*/  @!P0 FFMA R6, R0, 1.84467440737095516160e+19, RZ ;  /* 0x5f80000000068823 */ /* 0x000fe200000000ff */
[----:B------:R-:W-:Y:S02]  /*08d0*/  @!P1 FFMA R9, R3, 1.84467440737095516160e+19, RZ ;  /* 0x5f80000003099823 */ /* 0x000fe400000000ff */
[----:B------:R-:W-:-:S07]  /*08e0*/  @!P1 IADD3 R7, PT, PT, R7, 0x40, RZ ;  /* 0x0000004007079810 */ /* 0x000fce0007ffe0ff */
.L_x_4:
[----:B------:R-:W-:Y:S01]  /*08f0*/  LEA R0, R5, 0xc0800000, 0x17 ;  /* 0xc080000005007811 */ /* 0x000fe200078eb8ff */
[----:B------:R-:W-:Y:S01]  /*0900*/  BSSY.RECONVERGENT B2, `(.L_x_9) ;  /* 0x0000036000027945 */ /* 0x000fe20003800200 */
[----:B------:R-:W-:-:S03]  /*0910*/  IADD3 R3, PT, PT, R10, -0x7f, RZ ;  /* 0xffffff810a037810 */ /* 0x000fc60007ffe0ff */
[----:B------:R-:W-:Y:S02]  /*0920*/  IMAD.IADD R9, R9, 0x1, -R0 ;  /* 0x0000000109097824 */ /* 0x000fe400078e0a00 */
[----:B------:R-:W-:Y:S02]  /*0930*/  IMAD R0, R3, -0x800000, R6 ;  /* 0xff80000003007824 */ /* 0x000fe400078e0206 */
[----:B------:R-:W0:Y:S01]  /*0940*/  MUFU.RCP R8, R9 ;  /* 0x0000000900087308 */ /* 0x000e220000001000 */
[----:B------:R-:W-:-:S04]  /*0950*/  FADD.FTZ R11, -R9, -RZ ;  /* 0x800000ff090b7221 */ /* 0x000fc80000010100 */
[----:B0-----:R-:W-:-:S04]  /*0960*/  FFMA R13, R8, R11, 1 ;  /* 0x3f800000080d7423 */ /* 0x001fc8000000000b */
[----:B------:R-:W-:-:S04]  /*0970*/  FFMA R15, R8, R13, R8 ;  /* 0x0000000d080f7223 */ /* 0x000fc80000000008 */
[----:B------:R-:W-:-:S04]  /*0980*/  FFMA R6, R0, R15, RZ ;  /* 0x0000000f00067223 */ /* 0x000fc800000000ff */
[----:B------:R-:W-:-:S04]  /*0990*/  FFMA R13, R11, R6, R0 ;  /* 0x000000060b0d7223 */ /* 0x000fc80000000000 */
[----:B------:R-:W-:Y:S01]  /*09a0*/  FFMA R8, R15, R13, R6 ;  /* 0x0000000d0f087223 */ /* 0x000fe20000000006 */
[----:B------:R-:W-:-:S03]  /*09b0*/  IADD3 R6, PT, PT, R3, 0x7f, -R5 ;  /* 0x0000007f03067810 */ /* 0x000fc60007ffe805 */
[----:B------:R-:W-:Y:S02]  /*09c0*/  FFMA R11, R11, R8, R0 ;  /* 0x000000080b0b7223 */ /* 0x000fe40000000000 */
[----:B------:R-:W-:Y:S02]  /*09d0*/  IMAD.IADD R6, R6, 0x1, R7 ;  /* 0x0000000106067824 */ /* 0x000fe400078e0207 */
[----:B------:R-:W-:-:S05]  /*09e0*/  FFMA R0, R15, R11, R8 ;  /* 0x0000000b0f007223 */ /* 0x000fca0000000008 */
[----:B------:R-:W-:-:S04]  /*09f0*/  SHF.R.U32.HI R3, RZ, 0x17, R0 ;  /* 0x00000017ff037819 */ /* 0x000fc80000011600 */
[----:B------:R-:W-:-:S04]  /*0a00*/  LOP3.LUT R3, R3, 0xff, RZ, 0xc0, !PT ;  /* 0x000000ff03037812 */ /* 0x000fc800078ec0ff */
[----:B------:R-:W-:-:S05]  /*0a10*/  IADD3 R7, PT, PT, R3, R6, RZ ;  /* 0x0000000603077210 */ /* 0x000fca0007ffe0ff */
[----:B------:R-:W-:-:S05]  /*0a20*/  VIADD R3, R7, 0xffffffff ;  /* 0xffffffff07037836 */ /* 0x000fca0000000000 */
[----:B------:R-:W-:-:S13]  /*0a30*/  ISETP.GE.U32.AND P0, PT, R3, 0xfe, PT ;  /* 0x000000fe0300780c */ /* 0x000fda0003f06070 */
[----:B------:R-:W-:Y:S05]  /*0a40*/  @!P0 BRA `(.L_x_10) ;  /* 0x0000000000808947 */ /* 0x000fea0003800000 */
[----:B------:R-:W-:-:S13]  /*0a50*/  ISETP.GT.AND P0, PT, R7, 0xfe, PT ;  /* 0x000000fe0700780c */ /* 0x000fda0003f04270 */
[----:B------:R-:W-:Y:S05]  /*0a60*/  @P0 BRA `(.L_x_11) ;  /* 0x00000000006c0947 */ /* 0x000fea0003800000 */
[----:B------:R-:W-:-:S13]  /*0a70*/  ISETP.GE.AND P0, PT, R7, 0x1, PT ;  /* 0x000000010700780c */ /* 0x000fda0003f06270 */
[----:B------:R-:W-:Y:S05]  /*0a80*/  @P0 BRA `(.L_x_12) ;  /* 0x0000000000740947 */ /* 0x000fea0003800000 */
[----:B------:R-:W-:Y:S02]  /*0a90*/  ISETP.GE.AND P0, PT, R7, -0x18, PT ;  /* 0xffffffe80700780c */ /* 0x000fe40003f06270 */
[----:B------:R-:W-:-:S11]  /*0aa0*/  LOP3.LUT R0, R0, 0x80000000, RZ, 0xc0, !PT ;  /* 0x8000000000007812 */ /* 0x000fd600078ec0ff */
[----:B------:R-:W-:Y:S05]  /*0ab0*/  @!P0 BRA `(.L_x_12) ;  /* 0x0000000000688947 */ /* 0x000fea0003800000 */
[CCC-:B------:R-:W-:Y:S01]  /*0ac0*/  FFMA.RZ R3, R15.reuse, R11.reuse, R8.reuse ;  /* 0x0000000b0f037223 */ /* 0x1c0fe2000000c008 */
[-CC-:B------:R-:W-:Y:S01]  /*0ad0*/  FFMA.RM R6, R15, R11.reuse, R8.reuse ;  /* 0x0000000b0f067223 */ /* 0x180fe20000004008 */
[C---:B------:R-:W-:Y:S02]  /*0ae0*/  ISETP.NE.AND P2, PT, R7.reuse, RZ, PT ;  /* 0x000000ff0700720c */ /* 0x040fe40003f45270 */
[----:B------:R-:W-:Y:S02]  /*0af0*/  ISETP.NE.AND P1, PT, R7, RZ, PT ;  /* 0x000000ff0700720c */ /* 0x000fe40003f25270 */
[----:B------:R-:W-:Y:S01]  /*0b00*/  LOP3.LUT R5, R3, 0x7fffff, RZ, 0xc0, !PT ;  /* 0x007fffff03057812 */ /* 0x000fe200078ec0ff */
[----:B------:R-:W-:Y:S01]  /*0b10*/  FFMA.RP R3, R15, R11, R8 ;  /* 0x0000000b0f037223 */ /* 0x000fe20000008008 */
[----:B------:R-:W-:Y:S02]  /*0b20*/  IADD3 R8, PT, PT, R7, 0x20, RZ ;  /* 0x0000002007087810 */ /* 0x000fe40007ffe0ff */
[----:B------:R-:W-:-:S02]  /*0b30*/  LOP3.LUT R5, R5, 0x800000, RZ, 0xfc, !PT ;  /* 0x0080000005057812 */ /* 0x000fc400078efcff */
[----:B------:R-:W-:Y:S02]  /*0b40*/  IADD3 R7, PT, PT, -R7, RZ, RZ ;  /* 0x000000ff07077210 */ /* 0x000fe40007ffe1ff */
[----:B------:R-:W-:Y:S02]  /*0b50*/  SHF.L.U32 R8, R5, R8, RZ ;  /* 0x0000000805087219 */ /* 0x000fe400000006ff */
[----:B------:R-:W-:Y:S02]  /*0b60*/  FSETP.NEU.FTZ.AND P0, PT, R3, R6, PT ;  /* 0x000000060300720b */ /* 0x000fe40003f1d000 */
[----:B------:R-:W-:Y:S02]  /*0b70*/  SEL R6, R7, RZ, P2 ;  /* 0x000000ff07067207 */ /* 0x000fe40001000000 */
[----:B------:R-:W-:Y:S02]  /*0b80*/  ISETP.NE.AND P1, PT, R8, RZ, P1 ;  /* 0x000000ff0800720c */ /* 0x000fe40000f25270 */
[----:B------:R-:W-:-:S02]  /*0b90*/  SHF.R.U32.HI R6, RZ, R6, R5 ;  /* 0x00000006ff067219 */ /* 0x000fc40000011605 */
[----:B------:R-:W-:Y:S02]  /*0ba0*/  PLOP3.LUT P0, PT, P0, P1, PT, 0xf8, 0x8f ;  /* 0x00000000008f781c */ /* 0x000fe40000703f70 */
[----:B------:R-:W-:Y:S02]  /*0bb0*/  SHF.R.U32.HI R8, RZ, 0x1, R6 ;  /* 0x00000001ff087819 */ /* 0x000fe40000011606 */
[----:B------:R-:W-:-:S04]  /*0bc0*/  SEL R3, RZ, 0x1, !P0 ;  /* 0x00000001ff037807 */ /* 0x000fc80004000000 */
[----:B------:R-:W-:-:S04]  /*0bd0*/  LOP3.LUT R3, R3, 0x1, R8, 0xf8, !PT ;  /* 0x0000000103037812 */ /* 0x000fc800078ef808 */
[----:B------:R-:W-:-:S05]  /*0be0*/  LOP3.LUT R3, R3, R6, RZ, 0xc0, !PT ;  /* 0x0000000603037212 */ /* 0x000fca00078ec0ff */
[----:B------:R-:W-:-:S05]  /*0bf0*/  IMAD.IADD R3, R8, 0x1, R3 ;  /* 0x0000000108037824 */ /* 0x000fca00078e0203 */
[----:B------:R-:W-:Y:S01]  /*0c00*/  LOP3.LUT R0, R3, R0, RZ, 0xfc, !PT ;  /* 0x0000000003007212 */ /* 0x000fe200078efcff */
[----:B------:R-:W-:Y:S06]  /*0c10*/  BRA `(.L_x_12) ;  /* 0x0000000000107947 */ /* 0x000fec0003800000 */
.L_x_11:
[----:B------:R-:W-:-:S04]  /*0c20*/  LOP3.LUT R0, R0, 0x80000000, RZ, 0xc0, !PT ;  /* 0x8000000000007812 */ /* 0x000fc800078ec0ff */
[----:B------:R-:W-:Y:S01]  /*0c30*/  LOP3.LUT R0, R0, 0x7f800000, RZ, 0xfc, !PT ;  /* 0x7f80000000007812 */ /* 0x000fe200078efcff */
[----:B------:R-:W-:Y:S06]  /*0c40*/  BRA `(.L_x_12) ;  /* 0x0000000000047947 */ /* 0x000fec0003800000 */
.L_x_10:
[----:B------:R-:W-:-:S07]  /*0c50*/  LEA R0, R6, R0, 0x17 ;  /* 0x0000000006007211 */ /* 0x000fce00078eb8ff */
.L_x_12:
[----:B------:R-:W-:Y:S05]  /*0c60*/  BSYNC.RECONVERGENT B2 ;  /* 0x0000000000027941 */ /* 0x000fea0003800200 */
.L_x_9:
[----:B------:R-:W-:Y:S05]  /*0c70*/  BRA `(.L_x_13) ;  /* 0x0000000000207947 */ /* 0x000fea0003800000 */
.L_x_8:
[----:B------:R-:W-:-:S04]  /*0c80*/  LOP3.LUT R0, R9, 0x80000000, R6, 0x48, !PT ;  /* 0x8000000009007812 */ /* 0x000fc800078e4806 */
[----:B------:R-:W-:Y:S01]  /*0c90*/  LOP3.LUT R0, R0, 0x7f800000, RZ, 0xfc, !PT ;  /* 0x7f80000000007812 */ /* 0x000fe200078efcff */
[----:B------:R-:W-:Y:S06]  /*0ca0*/  BRA `(.L_x_13) ;  /* 0x0000000000147947 */ /* 0x000fec0003800000 */
.L_x_7:
[----:B------:R-:W-:Y:S01]  /*0cb0*/  LOP3.LUT R0, R9, 0x80000000, R6, 0x48, !PT ;  /* 0x8000000009007812 */ /* 0x000fe200078e4806 */
[----:B------:R-:W-:Y:S06]  /*0cc0*/  BRA `(.L_x_13) ;  /* 0x00000000000c7947 */ /* 0x000fec0003800000 */
.L_x_6:
[----:B------:R-:W0:Y:S01]  /*0cd0*/  MUFU.RSQ R0, -QNAN ;  /* 0xffc0000000007908 */ /* 0x000e220000001400 */
[----:B------:R-:W-:Y:S05]  /*0ce0*/  BRA `(.L_x_13) ;  /* 0x0000000000047947 */ /* 0x000fea0003800000 */
.L_x_5:
[----:B------:R-:W-:-:S07]  /*0cf0*/  FADD.FTZ R0, R0, R3 ;  /* 0x0000000300007221 */ /* 0x000fce0000010000 */
.L_x_13:
[----:B------:R-:W-:Y:S05]  /*0d00*/  BSYNC.RECONVERGENT B1 ;  /* 0x0000000000017941 */ /* 0x000fea0003800200 */
.L_x_3:
[----:B------:R-:W-:-:S04]  /*0d10*/  HFMA2 R5, -RZ, RZ, 0, 0 ;  /* 0x00000000ff057431 */ /* 0x000fc800000001ff */
[----:B0-----:R-:W-:Y:S05]  /*0d20*/  RET.REL.NODEC R4 `(_Z3AddiPfS_S_ff) ;  /* 0xfffffff004b47950 */ /* 0x001fea0003c3ffff */
.L_x_14:
[----:B------:R-:W-:-:S00]  /*0d30*/  BRA `(.L_x_14) ;  /* 0xfffffffc00fc7947 */ /* 0x000fc0000383ffff */
[----:B------:R-:W-:-:S00]  /*0d40*/  NOP ;  /* 0x0000000000007918 */ /* 0x000fc00000000000 */
        /* <DEDUP_REMOVED lines=11> */
.L_x_15:


//--------------------- .nv.shared.reserved.0     --------------------------
	.section	.nv.shared.reserved.0,"aw",@nobits
	.weak		__nv_reservedSMEM_offset_0_alias
	.size		__nv_reservedSMEM_offset_0_alias, 0, 64
	.other		__nv_reservedSMEM_offset_0_alias,@"STO_CUDA_RESERVED_SHARED STV_DEFAULT"
__nv_reservedSMEM_offset_0_alias:
	.zero		0
	.zero		64


//--------------------- .nv.constant0._Z3AddiPfS_S_ff --------------------------
	.section	.nv.constant0._Z3AddiPfS_S_ff,"a",@progbits
	.sectionflags	@""
	.align	4
.nv.constant0._Z3AddiPfS_S_ff:
	.zero		936


//--------------------- SYMBOLS --------------------------

	.type		.nv.reservedSmem.offset0,@object
	.size		.nv.reservedSmem.offset0,0x4
